//
// Generated by NVIDIA NVVM Compiler
//
// Compiler Build ID: CL-36424714
// Cuda compilation tools, release 13.0, V13.0.88
// Based on NVVM 20.0.0
//

.version 9.0
.target sm_100
.address_size 64

	// .globl	_Z9mseKernelPfS_S_i
.extern .shared .align 16 .b8 sdata[];

.visible .entry _Z9mseKernelPfS_S_i(
	.param .u64 .ptr .align 1 _Z9mseKernelPfS_S_i_param_0,
	.param .u64 .ptr .align 1 _Z9mseKernelPfS_S_i_param_1,
	.param .u64 .ptr .align 1 _Z9mseKernelPfS_S_i_param_2,
	.param .u32 _Z9mseKernelPfS_S_i_param_3
)
{
	.reg .pred 	%p<2>;
	.reg .b32 	%r<6>;
	.reg .b32 	%f<5>;
	.reg .b64 	%rd<11>;

	ld.param.u64 	%rd1, [_Z9mseKernelPfS_S_i_param_0];
	ld.param.u64 	%rd2, [_Z9mseKernelPfS_S_i_param_1];
	ld.param.u64 	%rd3, [_Z9mseKernelPfS_S_i_param_2];
	ld.param.u32 	%r2, [_Z9mseKernelPfS_S_i_param_3];
	mov.u32 	%r3, %ctaid.x;
	mov.u32 	%r4, %ntid.x;
	mov.u32 	%r5, %tid.x;
	mad.lo.s32 	%r1, %r3, %r4, %r5;
	setp.ge.s32 	%p1, %r1, %r2;
	@%p1 bra 	$L__BB0_2;
	cvta.to.global.u64 	%rd4, %rd1;
	cvta.to.global.u64 	%rd5, %rd2;
	cvta.to.global.u64 	%rd6, %rd3;
	mul.wide.s32 	%rd7, %r1, 4;
	add.s64 	%rd8, %rd4, %rd7;
	ld.global.f32 	%f1, [%rd8];
	add.s64 	%rd9, %rd5, %rd7;
	ld.global.f32 	%f2, [%rd9];
	sub.f32 	%f3, %f1, %f2;
	mul.f32 	%f4, %f3, %f3;
	add.s64 	%rd10, %rd6, %rd7;
	st.global.f32 	[%rd10], %f4;
$L__BB0_2:
	ret;

}
	// .globl	_Z12sumReductionPfS_i
.visible .entry _Z12sumReductionPfS_i(
	.param .u64 .ptr .align 1 _Z12sumReductionPfS_i_param_0,
	.param .u64 .ptr .align 1 _Z12sumReductionPfS_i_param_1,
	.param .u32 _Z12sumReductionPfS_i_param_2
)
{
	.reg .pred 	%p<6>;
	.reg .b32 	%r<14>;
	.reg .b32 	%f<9>;
	.reg .b64 	%rd<9>;

	ld.param.u64 	%rd1, [_Z12sumReductionPfS_i_param_0];
	ld.param.u64 	%rd2, [_Z12sumReductionPfS_i_param_1];
	ld.param.u32 	%r8, [_Z12sumReductionPfS_i_param_2];
	mov.u32 	%r1, %tid.x;
	mov.u32 	%r2, %ctaid.x;
	mov.u32 	%r13, %ntid.x;
	mad.lo.s32 	%r4, %r2, %r13, %r1;
	setp.ge.s32 	%p1, %r4, %r8;
	mov.f32 	%f8, 0f00000000;
	@%p1 bra 	$L__BB1_2;
	cvta.to.global.u64 	%rd3, %rd1;
	mul.wide.s32 	%rd4, %r4, 4;
	add.s64 	%rd5, %rd3, %rd4;
	ld.global.f32 	%f8, [%rd5];
$L__BB1_2:
	shl.b32 	%r9, %r1, 2;
	mov.u32 	%r10, sdata;
	add.s32 	%r5, %r10, %r9;
	st.shared.f32 	[%r5], %f8;
	bar.sync 	0;
	setp.lt.u32 	%p2, %r13, 2;
	@%p2 bra 	$L__BB1_6;
$L__BB1_3:
	shr.u32 	%r7, %r13, 1;
	setp.ge.u32 	%p3, %r1, %r7;
	@%p3 bra 	$L__BB1_5;
	shl.b32 	%r11, %r7, 2;
	add.s32 	%r12, %r5, %r11;
	ld.shared.f32 	%f4, [%r12];
	ld.shared.f32 	%f5, [%r5];
	add.f32 	%f6, %f4, %f5;
	st.shared.f32 	[%r5], %f6;
$L__BB1_5:
	bar.sync 	0;
	setp.gt.u32 	%p4, %r13, 3;
	mov.u32 	%r13, %r7;
	@%p4 bra 	$L__BB1_3;
$L__BB1_6:
	setp.ne.s32 	%p5, %r1, 0;
	@%p5 bra 	$L__BB1_8;
	ld.shared.f32 	%f7, [sdata];
	cvta.to.global.u64 	%rd6, %rd2;
	mul.wide.u32 	%rd7, %r2, 4;
	add.s64 	%rd8, %rd6, %rd7;
	st.global.f32 	[%rd8], %f7;
$L__BB1_8:
	ret;

}


// ===== COMPILED SASS (sm_100) =====

	.target	sm_100

	.elftype	@"ET_EXEC"


//--------------------- .note.nv.tkinfo           --------------------------
	.section	.note.nv.tkinfo,"",@"SHT_NOTE"
	.sectionflags	@"SHF_NOTE_NV_TKINFO"
	.tkinfo
        /*0018*/ 	.word	0x00000002
        /*0030*/ 	.string	""
        /*0030*/ 	.string	"ptxas"
        /*0030*/ 	.string	"Cuda compilation tools, release 13.0, V13.0.88"
        /*0030*/ 	.string	"Build cuda_13.0.r13.0/compiler.36424714_0"
        /*0030*/ 	.string	"-arch sm_100 -m 64 "



//--------------------- .note.nv.cuinfo           --------------------------
	.section	.note.nv.cuinfo,"",@"SHT_NOTE"
	.sectionflags	@"SHF_NOTE_NV_CUINFO"
        /*0018*/ 	.short	0x0002
        /*001a*/ 	.short	0x0064
        /*001c*/ 	.short	0x0082
	.zero		2


//--------------------- .nv.info                  --------------------------
	.section	.nv.info,"",@"SHT_CUDA_INFO"
	.align	4


	//----- nvinfo : EIATTR_REGCOUNT
	.align		4
        /*0000*/ 	.byte	0x04, 0x2f
        /*0002*/ 	.short	(.L_1 - .L_0)
	.align		4
.L_0:
        /*0004*/ 	.word	index@(_Z9mseKernelPfS_S_i)
        /*0008*/ 	.word	0x0000000c


	//----- nvinfo : EIATTR_FRAME_SIZE
	.align		4
.L_1:
        /*000c*/ 	.byte	0x04, 0x11
        /*000e*/ 	.short	(.L_3 - .L_2)
	.align		4
.L_2:
        /*0010*/ 	.word	index@(_Z9mseKernelPfS_S_i)
        /*0014*/ 	.word	0x00000000


	//----- nvinfo : EIATTR_REGCOUNT
	.align		4
.L_3:
        /*0018*/ 	.byte	0x04, 0x2f
        /*001a*/ 	.short	(.L_5 - .L_4)
	.align		4
.L_4:
        /*001c*/ 	.word	index@(_Z12sumReductionPfS_i)
        /*0020*/ 	.word	0x0000000b


	//----- nvinfo : EIATTR_FRAME_SIZE
	.align		4
.L_5:
        /*0024*/ 	.byte	0x04, 0x11
        /*0026*/ 	.short	(.L_7 - .L_6)
	.align		4
.L_6:
        /*0028*/ 	.word	index@(_Z12sumReductionPfS_i)
        /*002c*/ 	.word	0x00000000


	//----- nvinfo : EIATTR_MIN_STACK_SIZE
	.align		4
.L_7:
        /*0030*/ 	.byte	0x04, 0x12
        /*0032*/ 	.short	(.L_9 - .L_8)
	.align		4
.L_8:
        /*0034*/ 	.word	index@(_Z12sumReductionPfS_i)
        /*0038*/ 	.word	0x00000000


	//----- nvinfo : EIATTR_MIN_STACK_SIZE
	.align		4
.L_9:
        /*003c*/ 	.byte	0x04, 0x12
        /*003e*/ 	.short	(.L_11 - .L_10)
	.align		4
.L_10:
        /*0040*/ 	.word	index@(_Z9mseKernelPfS_S_i)
        /*0044*/ 	.word	0x00000000
.L_11:


//--------------------- .nv.compat                --------------------------
	.section	.nv.compat,"",@"SHT_CUDA_COMPAT_INFO"
	.align	4
        /*0000*/ 	.byte	0x02, 0x09, 0x00, 0x00, 0x02, 0x02, 0x01, 0x00, 0x02, 0x05, 0x05, 0x00, 0x03, 0x07, 0x01, 0x01
        /*0010*/ 	.byte	0x02, 0x03, 0x00, 0x00, 0x02, 0x06, 0x01, 0x00, 0x04, 0x0b, 0x08, 0x00, 0x09, 0x00, 0x00, 0x00
        /*0020*/ 	.byte	0x00, 0x00, 0x00, 0x00


//--------------------- .nv.info._Z12sumReductionPfS_i --------------------------
	.section	.nv.info._Z12sumReductionPfS_i,"",@"SHT_CUDA_INFO"
	.sectionflags	@""
	.align	4


	//----- nvinfo : EIATTR_CUDA_API_VERSION
	.align		4
        /*0000*/ 	.byte	0x04, 0x37
        /*0002*/ 	.short	(.L_13 - .L_12)
.L_12:
        /*0004*/ 	.word	0x00000082


	//----- nvinfo : EIATTR_KPARAM_INFO
	.align		4
.L_13:
        /*0008*/ 	.byte	0x04, 0x17
        /*000a*/ 	.short	(.L_15 - .L_14)
.L_14:
        /*000c*/ 	.word	0x00000000
        /*0010*/ 	.short	0x0002
        /*0012*/ 	.short	0x0010
        /*0014*/ 	.byte	0x00, 0xf0, 0x11, 0x00


	//----- nvinfo : EIATTR_KPARAM_INFO
	.align		4
.L_15:
        /*0018*/ 	.byte	0x04, 0x17
        /*001a*/ 	.short	(.L_17 - .L_16)
.L_16:
        /*001c*/ 	.word	0x00000000
        /*0020*/ 	.short	0x0001
        /*0022*/ 	.short	0x0008
        /*0024*/ 	.byte	0x00, 0xf5, 0x21, 0x00


	//----- nvinfo : EIATTR_KPARAM_INFO
	.align		4
.L_17:
        /*0028*/ 	.byte	0x04, 0x17
        /*002a*/ 	.short	(.L_19 - .L_18)
.L_18:
        /*002c*/ 	.word	0x00000000
        /*0030*/ 	.short	0x0000
        /*0032*/ 	.short	0x0000
        /*0034*/ 	.byte	0x00, 0xf5, 0x21, 0x00


	//----- nvinfo : EIATTR_SPARSE_MMA_MASK
	.align		4
.L_19:
        /*0038*/ 	.byte	0x03, 0x50
        /*003a*/ 	.short	0x0000


	//----- nvinfo : EIATTR_MAXREG_COUNT
	.align		4
        /*003c*/ 	.byte	0x03, 0x1b
        /*003e*/ 	.short	0x00ff


	//----- nvinfo : EIATTR_NUM_BARRIERS
	.align		4
        /*0040*/ 	.byte	0x02, 0x4c
        /*0042*/ 	.byte	0x01
	.zero		1


	//----- nvinfo : EIATTR_MERCURY_ISA_VERSION
	.align		4
        /*0044*/ 	.byte	0x03, 0x5f
        /*0046*/ 	.short	0x0101


	//----- nvinfo : EIATTR_VRC_CTA_INIT_COUNT
	.align		4
        /*0048*/ 	.byte	0x02, 0x4a
	.zero		1
	.zero		1


	//----- nvinfo : EIATTR_EXIT_INSTR_OFFSETS
	.align		4
        /*004c*/ 	.byte	0x04, 0x1c
        /*004e*/ 	.short	(.L_21 - .L_20)


	//   ....[0]....
.L_20:
        /*0050*/ 	.word	0x00000210


	//   ....[1]....
        /*0054*/ 	.word	0x00000290


	//----- nvinfo : EIATTR_CBANK_PARAM_SIZE
	.align		4
.L_21:
        /*0058*/ 	.byte	0x03, 0x19
        /*005a*/ 	.short	0x0014


	//----- nvinfo : EIATTR_PARAM_CBANK
	.align		4
        /*005c*/ 	.byte	0x04, 0x0a
        /*005e*/ 	.short	(.L_23 - .L_22)
	.align		4
.L_22:
        /*0060*/ 	.word	index@(.nv.constant0._Z12sumReductionPfS_i)
        /*0064*/ 	.short	0x0380
        /*0066*/ 	.short	0x0014


	//----- nvinfo : EIATTR_SW_WAR
	.align		4
.L_23:
        /*0068*/ 	.byte	0x04, 0x36
        /*006a*/ 	.short	(.L_25 - .L_24)
.L_24:
        /*006c*/ 	.word	0x00000008
.L_25:


//--------------------- .nv.info._Z9mseKernelPfS_S_i --------------------------
	.section	.nv.info._Z9mseKernelPfS_S_i,"",@"SHT_CUDA_INFO"
	.sectionflags	@""
	.align	4


	//----- nvinfo : EIATTR_CUDA_API_VERSION
	.align		4
        /*0000*/ 	.byte	0x04, 0x37
        /*0002*/ 	.short	(.L_27 - .L_26)
.L_26:
        /*0004*/ 	.word	0x00000082


	//----- nvinfo : EIATTR_KPARAM_INFO
	.align		4
.L_27:
        /*0008*/ 	.byte	0x04, 0x17
        /*000a*/ 	.short	(.L_29 - .L_28)
.L_28:
        /*000c*/ 	.word	0x00000000
        /*0010*/ 	.short	0x0003
        /*0012*/ 	.short	0x0018
        /*0014*/ 	.byte	0x00, 0xf0, 0x11, 0x00


	//----- nvinfo : EIATTR_KPARAM_INFO
	.align		4
.L_29:
        /*0018*/ 	.byte	0x04, 0x17
        /*001a*/ 	.short	(.L_31 - .L_30)
.L_30:
        /*001c*/ 	.word	0x00000000
        /*0020*/ 	.short	0x0002
        /*0022*/ 	.short	0x0010
        /*0024*/ 	.byte	0x00, 0xf5, 0x21, 0x00


	//----- nvinfo : EIATTR_KPARAM_INFO
	.align		4
.L_31:
        /*0028*/ 	.byte	0x04, 0x17
        /*002a*/ 	.short	(.L_33 - .L_32)
.L_32:
        /*002c*/ 	.word	0x00000000
        /*0030*/ 	.short	0x0001
        /*0032*/ 	.short	0x0008
        /*0034*/ 	.byte	0x00, 0xf5, 0x21, 0x00


	//----- nvinfo : EIATTR_KPARAM_INFO
	.align		4
.L_33:
        /*0038*/ 	.byte	0x04, 0x17
        /*003a*/ 	.short	(.L_35 - .L_34)
.L_34:
        /*003c*/ 	.word	0x00000000
        /*0040*/ 	.short	0x0000
        /*0042*/ 	.short	0x0000
        /*0044*/ 	.byte	0x00, 0xf5, 0x21, 0x00


	//----- nvinfo : EIATTR_SPARSE_MMA_MASK
	.align		4
.L_35:
        /*0048*/ 	.byte	0x03, 0x50
        /*004a*/ 	.short	0x0000


	//----- nvinfo : EIATTR_MAXREG_COUNT
	.align		4
        /*004c*/ 	.byte	0x03, 0x1b
        /*004e*/ 	.short	0x00ff


	//----- nvinfo : EIATTR_MERCURY_ISA_VERSION
	.align		4
        /*0050*/ 	.byte	0x03, 0x5f
        /*0052*/ 	.short	0x0101


	//----- nvinfo : EIATTR_VRC_CTA_INIT_COUNT
	.align		4
        /*0054*/ 	.byte	0x02, 0x4a
	.zero		1
	.zero		1


	//----- nvinfo : EIATTR_EXIT_INSTR_OFFSETS
	.align		4
        /*0058*/ 	.byte	0x04, 0x1c
        /*005a*/ 	.short	(.L_37 - .L_36)


	//   ....[0]....
.L_36:
        /*005c*/ 	.word	0x00000070


	//   ....[1]....
        /*0060*/ 	.word	0x00000140


	//----- nvinfo : EIATTR_CBANK_PARAM_SIZE
	.align		4
.L_37:
        /*0064*/ 	.byte	0x03, 0x19
        /*0066*/ 	.short	0x001c


	//----- nvinfo : EIATTR_PARAM_CBANK
	.align		4
        /*0068*/ 	.byte	0x04, 0x0a
        /*006a*/ 	.short	(.L_39 - .L_38)
	.align		4
.L_38:
        /*006c*/ 	.word	index@(.nv.constant0._Z9mseKernelPfS_S_i)
        /*0070*/ 	.short	0x0380
        /*0072*/ 	.short	0x001c


	//----- nvinfo : EIATTR_SW_WAR
	.align		4
.L_39:
        /*0074*/ 	.byte	0x04, 0x36
        /*0076*/ 	.short	(.L_41 - .L_40)
.L_40:
        /*0078*/ 	.word	0x00000008
.L_41:


//--------------------- .nv.callgraph             --------------------------
	.section	.nv.callgraph,"",@"SHT_CUDA_CALLGRAPH"
	.align	4
	.sectionentsize	8
	.align		4
        /*0000*/ 	.word	0x00000000
	.align		4
        /*0004*/ 	.word	0xffffffff
	.align		4
        /*0008*/ 	.word	0x00000000
	.align		4
        /*000c*/ 	.word	0xfffffffe
	.align		4
        /*0010*/ 	.word	0x00000000
	.align		4
        /*0014*/ 	.word	0xfffffffd
	.align		4
        /*0018*/ 	.word	0x00000000
	.align		4
        /*001c*/ 	.word	0xfffffffc


//--------------------- .text._Z12sumReductionPfS_i --------------------------
	.section	.text._Z12sumReductionPfS_i,"ax",@progbits
	.align	128
        .global         _Z12sumReductionPfS_i
        .type           _Z12sumReductionPfS_i,@function
        .size           _Z12sumReductionPfS_i,(.L_x_4 - _Z12sumReductionPfS_i)
        .other          _Z12sumReductionPfS_i,@"STO_CUDA_ENTRY STV_DEFAULT"
_Z12sumReductionPfS_i:
.text._Z12sumReductionPfS_i:
[----:B------:R-:W-:Y:S01]  /*0000*/  LDC R1, c[0x0][0x37c] ;  /* 0x0000df00ff017b82 */ /* 0x000fe20000000800 */
[----:B------:R-:W0:Y:S01]  /*0010*/  S2R R6, SR_TID.X ;  /* 0x0000000000067919 */ /* 0x000e220000002100 */
[----:B------:R-:W0:Y:S01]  /*0020*/  LDCU UR8, c[0x0][0x360] ;  /* 0x00006c00ff0877ac */ /* 0x000e220008000800 */
[----:B------:R-:W-:Y:S01]  /*0030*/  IMAD.MOV.U32 R4, RZ, RZ, RZ ;  /* 0x000000ffff047224 */ /* 0x000fe200078e00ff */
[----:B------:R-:W0:Y:S01]  /*0040*/  S2R R7, SR_CTAID.X ;  /* 0x0000000000077919 */ /* 0x000e220000002500 */
[----:B------:R-:W1:Y:S01]  /*0050*/  LDCU UR4, c[0x0][0x390] ;  /* 0x00007200ff0477ac */ /* 0x000e620008000800 */
[----:B------:R-:W2:Y:S01]  /*0060*/  LDCU.64 UR6, c[0x0][0x358] ;  /* 0x00006b00ff0677ac */ /* 0x000ea20008000a00 */
[----:B0-----:R-:W-:-:S05]  /*0070*/  IMAD R5, R7, UR8, R6 ;  /* 0x0000000807057c24 */ /* 0x001fca000f8e0206 */
[----:B-1----:R-:W-:-:S13]  /*0080*/  ISETP.GE.AND P0, PT, R5, UR4, PT ;  /* 0x0000000405007c0c */ /* 0x002fda000bf06270 */
[----:B------:R-:W0:Y:S02]  /*0090*/  @!P0 LDC.64 R2, c[0x0][0x380] ;  /* 0x0000e000ff028b82 */ /* 0x000e240000000a00 */
[----:B0-----:R-:W-:-:S05]  /*00a0*/  @!P0 IMAD.WIDE R2, R5, 0x4, R2 ;  /* 0x0000000405028825 */ /* 0x001fca00078e0202 */
[----:B--2---:R-:W2:Y:S01]  /*00b0*/  @!P0 LDG.E R4, desc[UR6][R2.64] ;  /* 0x0000000602048981 */ /* 0x004ea2000c1e1900 */
[----:B------:R-:W0:Y:S01]  /*00c0*/  S2UR UR5, SR_CgaCtaId ;  /* 0x00000000000579c3 */ /* 0x000e220000008800 */
[----:B------:R-:W-:Y:S01]  /*00d0*/  IMAD.U32 R0, RZ, RZ, UR8 ;  /* 0x00000008ff007e24 */ /* 0x000fe2000f8e00ff */
[----:B------:R-:W-:Y:S01]  /*00e0*/  UMOV UR4, 0x400 ;  /* 0x0000040000047882 */ /* 0x000fe20000000000 */
[----:B------:R-:W-:-:S03]  /*00f0*/  ISETP.NE.AND P0, PT, R6, RZ, PT ;  /* 0x000000ff0600720c */ /* 0x000fc60003f05270 */
[----:B------:R-:W-:Y:S01]  /*0100*/  ISETP.GE.U32.AND P1, PT, R0, 0x2, PT ;  /* 0x000000020000780c */ /* 0x000fe20003f26070 */
[----:B0-----:R-:W-:-:S06]  /*0110*/  ULEA UR4, UR5, UR4, 0x18 ;  /* 0x0000000405047291 */ /* 0x001fcc000f8ec0ff */
[----:B------:R-:W-:-:S05]  /*0120*/  LEA R5, R6, UR4, 0x2 ;  /* 0x0000000406057c11 */ /* 0x000fca000f8e10ff */
[----:B--2---:R0:W-:Y:S01]  /*0130*/  STS [R5], R4 ;  /* 0x0000000405007388 */ /* 0x0041e20000000800 */
[----:B------:R-:W-:Y:S06]  /*0140*/  BAR.SYNC.DEFER_BLOCKING 0x0 ;  /* 0x0000000000007b1d */ /* 0x000fec0000010000 */
[----:B------:R-:W-:Y:S05]  /*0150*/  @!P1 BRA `(.L_x_0) ;  /* 0x00000000002c9947 */ /* 0x000fea0003800000 */
.L_x_1:
[----:B------:R-:W-:-:S04]  /*0160*/  SHF.R.U32.HI R8, RZ, 0x1, R0 ;  /* 0x00000001ff087819 */ /* 0x000fc80000011600 */
[----:B------:R-:W-:-:S13]  /*0170*/  ISETP.GE.U32.AND P1, PT, R6, R8, PT ;  /* 0x000000080600720c */ /* 0x000fda0003f26070 */
[----:B------:R-:W-:Y:S01]  /*0180*/  @!P1 LEA R2, R8, R5, 0x2 ;  /* 0x0000000508029211 */ /* 0x000fe200078e10ff */
[----:B------:R-:W-:Y:S05]  /*0190*/  @!P1 LDS R3, [R5] ;  /* 0x0000000005039984 */ /* 0x000fea0000000800 */
[----:B------:R-:W0:Y:S02]  /*01a0*/  @!P1 LDS R2, [R2] ;  /* 0x0000000002029984 */ /* 0x000e240000000800 */
[----:B0-----:R-:W-:-:S05]  /*01b0*/  @!P1 FADD R4, R2, R3 ;  /* 0x0000000302049221 */ /* 0x001fca0000000000 */
[----:B------:R1:W-:Y:S01]  /*01c0*/  @!P1 STS [R5], R4 ;  /* 0x0000000405009388 */ /* 0x0003e20000000800 */
[----:B------:R-:W-:Y:S01]  /*01d0*/  BAR.SYNC.DEFER_BLOCKING 0x0 ;  /* 0x0000000000007b1d */ /* 0x000fe20000010000 */
[----:B------:R-:W-:Y:S01]  /*01e0*/  ISETP.GT.U32.AND P1, PT, R0, 0x3, PT ;  /* 0x000000030000780c */ /* 0x000fe20003f24070 */
[----:B------:R-:W-:-:S12]  /*01f0*/  IMAD.MOV.U32 R0, RZ, RZ, R8 ;  /* 0x000000ffff007224 */ /* 0x000fd800078e0008 */
[----:B-1----:R-:W-:Y:S05]  /*0200*/  @P1 BRA `(.L_x_1) ;  /* 0xfffffffc00d41947 */ /* 0x002fea000383ffff */
.L_x_0:
[----:B------:R-:W-:Y:S05]  /*0210*/  @P0 EXIT ;  /* 0x000000000000094d */ /* 0x000fea0003800000 */
[----:B------:R-:W1:Y:S01]  /*0220*/  S2UR UR5, SR_CgaCtaId ;  /* 0x00000000000579c3 */ /* 0x000e620000008800 */
[----:B------:R-:W-:-:S07]  /*0230*/  UMOV UR4, 0x400 ;  /* 0x0000040000047882 */ /* 0x000fce0000000000 */
[----:B------:R-:W2:Y:S01]  /*0240*/  LDC.64 R2, c[0x0][0x388] ;  /* 0x0000e200ff027b82 */ /* 0x000ea20000000a00 */
[----:B-1----:R-:W-:Y:S01]  /*0250*/  ULEA UR4, UR5, UR4, 0x18 ;  /* 0x0000000405047291 */ /* 0x002fe2000f8ec0ff */
[----:B--2---:R-:W-:-:S08]  /*0260*/  IMAD.WIDE.U32 R2, R7, 0x4, R2 ;  /* 0x0000000407027825 */ /* 0x004fd000078e0002 */
[----:B0-----:R-:W0:Y:S04]  /*0270*/  LDS R5, [UR4] ;  /* 0x00000004ff057984 */ /* 0x001e280008000800 */
[----:B0-----:R-:W-:Y:S01]  /*0280*/  STG.E desc[UR6][R2.64], R5 ;  /* 0x0000000502007986 */ /* 0x001fe2000c101906 */
[----:B------:R-:W-:Y:S05]  /*0290*/  EXIT ;  /* 0x000000000000794d */ /* 0x000fea0003800000 */
.L_x_2:
[----:B------:R-:W-:-:S00]  /*02a0*/  BRA `(.L_x_2) ;  /* 0xfffffffc00fc7947 */ /* 0x000fc0000383ffff */
[----:B------:R-:W-:-:S00]  /*02b0*/  NOP ;  /* 0x0000000000007918 */ /* 0x000fc00000000000 */
        /* <DEDUP_REMOVED lines=12> */
.L_x_4:


//--------------------- .text._Z9mseKernelPfS_S_i --------------------------
	.section	.text._Z9mseKernelPfS_S_i,"ax",@progbits
	.align	128
        .global         _Z9mseKernelPfS_S_i
        .type           _Z9mseKernelPfS_S_i,@function
        .size           _Z9mseKernelPfS_S_i,(.L_x_5 - _Z9mseKernelPfS_S_i)
        .other          _Z9mseKernelPfS_S_i,@"STO_CUDA_ENTRY STV_DEFAULT"
_Z9mseKernelPfS_S_i:
.text._Z9mseKernelPfS_S_i:
[----:B------:R-:W-:Y:S01]  /*0000*/  LDC R1, c[0x0][0x37c] ;  /* 0x0000df00ff017b82 */ /* 0x000fe20000000800 */
[----:B------:R-:W0:Y:S07]  /*0010*/  S2R R0, SR_TID.X ;  /* 0x0000000000007919 */ /* 0x000e2e0000002100 */
[----:B------:R-:W0:Y:S01]  /*0020*/  S2UR UR4, SR_CTAID.X ;  /* 0x00000000000479c3 */ /* 0x000e220000002500 */
[----:B------:R-:W1:Y:S07]  /*0030*/  LDCU UR5, c[0x0][0x398] ;  /* 0x00007300ff0577ac */ /* 0x000e6e0008000800 */
[----:B------:R-:W0:Y:S02]  /*0040*/  LDC R9, c[0x0][0x360] ;  /* 0x0000d800ff097b82 */ /* 0x000e240000000800 */
[----:B0-----:R-:W-:-:S05]  /*0050*/  IMAD R9, R9, UR4, R0 ;  /* 0x0000000409097c24 */ /* 0x001fca000f8e0200 */
[----:B-1----:R-:W-:-:S13]  /*0060*/  ISETP.GE.AND P0, PT, R9, UR5, PT ;  /* 0x0000000509007c0c */ /* 0x002fda000bf06270 */
[----:B------:R-:W-:Y:S05]  /*0070*/  @P0 EXIT ;  /* 0x000000000000094d */ /* 0x000fea0003800000 */
[----:B------:R-:W0:Y:S01]  /*0080*/  LDC.64 R2, c[0x0][0x380] ;  /* 0x0000e000ff027b82 */ /* 0x000e220000000a00 */
[----:B------:R-:W1:Y:S07]  /*0090*/  LDCU.64 UR4, c[0x0][0x358] ;  /* 0x00006b00ff0477ac */ /* 0x000e6e0008000a00 */
[----:B------:R-:W2:Y:S08]  /*00a0*/  LDC.64 R4, c[0x0][0x388] ;  /* 0x0000e200ff047b82 */ /* 0x000eb00000000a00 */
[----:B------:R-:W3:Y:S01]  /*00b0*/  LDC.64 R6, c[0x0][0x390] ;  /* 0x0000e400ff067b82 */ /* 0x000ee20000000a00 */
[----:B0-----:R-:W-:-:S06]  /*00c0*/  IMAD.WIDE R2, R9, 0x4, R2 ;  /* 0x0000000409027825 */ /* 0x001fcc00078e0202 */
[----:B-1----:R-:W4:Y:S01]  /*00d0*/  LDG.E R2, desc[UR4][R2.64] ;  /* 0x0000000402027981 */ /* 0x002f22000c1e1900 */
[----:B--2---:R-:W-:-:S06]  /*00e0*/  IMAD.WIDE R4, R9, 0x4, R4 ;  /* 0x0000000409047825 */ /* 0x004fcc00078e0204 */
[----:B------:R-:W4:Y:S01]  /*00f0*/  LDG.E R5, desc[UR4][R4.64] ;  /* 0x0000000404057981 */ /* 0x000f22000c1e1900 */
[----:B---3--:R-:W-:-:S04]  /*0100*/  IMAD.WIDE R6, R9, 0x4, R6 ;  /* 0x0000000409067825 */ /* 0x008fc800078e0206 */
[----:B----4-:R-:W-:-:S04]  /*0110*/  FADD R0, R2, -R5 ;  /* 0x8000000502007221 */ /* 0x010fc80000000000 */
[----:B------:R-:W-:-:S05]  /*0120*/  FMUL R9, R0, R0 ;  /* 0x0000000000097220 */ /* 0x000fca0000400000 */
[----:B------:R-:W-:Y:S01]  /*0130*/  STG.E desc[UR4][R6.64], R9 ;  /* 0x0000000906007986 */ /* 0x000fe2000c101904 */
[----:B------:R-:W-:Y:S05]  /*0140*/  EXIT ;  /* 0x000000000000794d */ /* 0x000fea0003800000 */
.L_x_3:
        /* <DEDUP_REMOVED lines=11> */
.L_x_5:


//--------------------- .nv.shared._Z12sumReductionPfS_i --------------------------
	.section	.nv.shared._Z12sumReductionPfS_i,"aw",@nobits
	.sectionflags	@""
	.align	16
	.zero		1024


//--------------------- .nv.shared.reserved.0     --------------------------
	.section	.nv.shared.reserved.0,"aw",@nobits
	.weak		__nv_reservedSMEM_offset_0_alias
	.size		__nv_reservedSMEM_offset_0_alias, 0, 64
	.other		__nv_reservedSMEM_offset_0_alias,@"STO_CUDA_RESERVED_SHARED STV_DEFAULT"
__nv_reservedSMEM_offset_0_alias:
	.zero		0
	.zero		64


//--------------------- .nv.shared._Z9mseKernelPfS_S_i --------------------------
	.section	.nv.shared._Z9mseKernelPfS_S_i,"aw",@nobits
	.sectionflags	@""
	.align	16
	.zero		1024


//--------------------- .nv.constant0._Z12sumReductionPfS_i --------------------------
	.section	.nv.constant0._Z12sumReductionPfS_i,"a",@progbits
	.sectionflags	@""
	.align	4
.nv.constant0._Z12sumReductionPfS_i:
	.zero		916


//--------------------- .nv.constant0._Z9mseKernelPfS_S_i --------------------------
	.section	.nv.constant0._Z9mseKernelPfS_S_i,"a",@progbits
	.sectionflags	@""
	.align	4
.nv.constant0._Z9mseKernelPfS_S_i:
	.zero		924


//--------------------- SYMBOLS --------------------------

	.type		.nv.reservedSmem.offset0,@object
	.size		.nv.reservedSmem.offset0,0x4
	.type		.nv.reservedSmem.cap,@object
	.size		.nv.reservedSmem.cap,0x4
